//
// Generated by NVIDIA NVVM Compiler
//
// Compiler Build ID: CL-36424714
// Cuda compilation tools, release 13.0, V13.0.88
// Based on NVVM 20.0.0
//

.version 9.0
.target sm_100
.address_size 64

	// .globl	_Z16detectCollisionsiPfS_PiPS_S0_S0_S_S_S_S0_

.visible .entry _Z16detectCollisionsiPfS_PiPS_S0_S0_S_S_S_S0_(
	.param .u32 _Z16detectCollisionsiPfS_PiPS_S0_S0_S_S_S_S0__param_0,
	.param .u64 .ptr .align 1 _Z16detectCollisionsiPfS_PiPS_S0_S0_S_S_S_S0__param_1,
	.param .u64 .ptr .align 1 _Z16detectCollisionsiPfS_PiPS_S0_S0_S_S_S_S0__param_2,
	.param .u64 .ptr .align 1 _Z16detectCollisionsiPfS_PiPS_S0_S0_S_S_S_S0__param_3,
	.param .u64 .ptr .align 1 _Z16detectCollisionsiPfS_PiPS_S0_S0_S_S_S_S0__param_4,
	.param .u64 .ptr .align 1 _Z16detectCollisionsiPfS_PiPS_S0_S0_S_S_S_S0__param_5,
	.param .u64 .ptr .align 1 _Z16detectCollisionsiPfS_PiPS_S0_S0_S_S_S_S0__param_6,
	.param .u64 .ptr .align 1 _Z16detectCollisionsiPfS_PiPS_S0_S0_S_S_S_S0__param_7,
	.param .u64 .ptr .align 1 _Z16detectCollisionsiPfS_PiPS_S0_S0_S_S_S_S0__param_8,
	.param .u64 .ptr .align 1 _Z16detectCollisionsiPfS_PiPS_S0_S0_S_S_S_S0__param_9,
	.param .u64 .ptr .align 1 _Z16detectCollisionsiPfS_PiPS_S0_S0_S_S_S_S0__param_10
)
{


	ret;

}


// ===== COMPILED SASS (sm_100) =====

	.target	sm_100

	.elftype	@"ET_EXEC"


//--------------------- .note.nv.tkinfo           --------------------------
	.section	.note.nv.tkinfo,"",@"SHT_NOTE"
	.sectionflags	@"SHF_NOTE_NV_TKINFO"
	.tkinfo
        /*0018*/ 	.word	0x00000002
        /*0030*/ 	.string	""
        /*0030*/ 	.string	"ptxas"
        /*0030*/ 	.string	"Cuda compilation tools, release 13.0, V13.0.88"
        /*0030*/ 	.string	"Build cuda_13.0.r13.0/compiler.36424714_0"
        /*0030*/ 	.string	"-arch sm_100 -m 64 "



//--------------------- .note.nv.cuinfo           --------------------------
	.section	.note.nv.cuinfo,"",@"SHT_NOTE"
	.sectionflags	@"SHF_NOTE_NV_CUINFO"
        /*0018*/ 	.short	0x0002
        /*001a*/ 	.short	0x0064
        /*001c*/ 	.short	0x0082
	.zero		2


//--------------------- .nv.info                  --------------------------
	.section	.nv.info,"",@"SHT_CUDA_INFO"
	.align	4


	//----- nvinfo : EIATTR_REGCOUNT
	.align		4
        /*0000*/ 	.byte	0x04, 0x2f
        /*0002*/ 	.short	(.L_1 - .L_0)
	.align		4
.L_0:
        /*0004*/ 	.word	index@(_Z16detectCollisionsiPfS_PiPS_S0_S0_S_S_S_S0_)
        /*0008*/ 	.word	0x00000004


	//----- nvinfo : EIATTR_FRAME_SIZE
	.align		4
.L_1:
        /*000c*/ 	.byte	0x04, 0x11
        /*000e*/ 	.short	(.L_3 - .L_2)
	.align		4
.L_2:
        /*0010*/ 	.word	index@(_Z16detectCollisionsiPfS_PiPS_S0_S0_S_S_S_S0_)
        /*0014*/ 	.word	0x00000000


	//----- nvinfo : EIATTR_MIN_STACK_SIZE
	.align		4
.L_3:
        /*0018*/ 	.byte	0x04, 0x12
        /*001a*/ 	.short	(.L_5 - .L_4)
	.align		4
.L_4:
        /*001c*/ 	.word	index@(_Z16detectCollisionsiPfS_PiPS_S0_S0_S_S_S_S0_)
        /*0020*/ 	.word	0x00000000
.L_5:


//--------------------- .nv.compat                --------------------------
	.section	.nv.compat,"",@"SHT_CUDA_COMPAT_INFO"
	.align	4
        /*0000*/ 	.byte	0x02, 0x09, 0x00, 0x00, 0x02, 0x02, 0x01, 0x00, 0x02, 0x05, 0x05, 0x00, 0x03, 0x07, 0x01, 0x01
        /*0010*/ 	.byte	0x02, 0x03, 0x00, 0x00, 0x02, 0x06, 0x01, 0x00, 0x04, 0x0b, 0x08, 0x00, 0x09, 0x00, 0x00, 0x00
        /*0020*/ 	.byte	0x00, 0x00, 0x00, 0x00


//--------------------- .nv.info._Z16detectCollisionsiPfS_PiPS_S0_S0_S_S_S_S0_ --------------------------
	.section	.nv.info._Z16detectCollisionsiPfS_PiPS_S0_S0_S_S_S_S0_,"",@"SHT_CUDA_INFO"
	.sectionflags	@""
	.align	4


	//----- nvinfo : EIATTR_CUDA_API_VERSION
	.align		4
        /*0000*/ 	.byte	0x04, 0x37
        /*0002*/ 	.short	(.L_7 - .L_6)
.L_6:
        /*0004*/ 	.word	0x00000082


	//----- nvinfo : EIATTR_KPARAM_INFO
	.align		4
.L_7:
        /*0008*/ 	.byte	0x04, 0x17
        /*000a*/ 	.short	(.L_9 - .L_8)
.L_8:
        /*000c*/ 	.word	0x00000000
        /*0010*/ 	.short	0x000a
        /*0012*/ 	.short	0x0050
        /*0014*/ 	.byte	0x00, 0xf5, 0x21, 0x00


	//----- nvinfo : EIATTR_KPARAM_INFO
	.align		4
.L_9:
        /*0018*/ 	.byte	0x04, 0x17
        /*001a*/ 	.short	(.L_11 - .L_10)
.L_10:
        /*001c*/ 	.word	0x00000000
        /*0020*/ 	.short	0x0009
        /*0022*/ 	.short	0x0048
        /*0024*/ 	.byte	0x00, 0xf5, 0x21, 0x00


	//----- nvinfo : EIATTR_KPARAM_INFO
	.align		4
.L_11:
        /*0028*/ 	.byte	0x04, 0x17
        /*002a*/ 	.short	(.L_13 - .L_12)
.L_12:
        /*002c*/ 	.word	0x00000000
        /*0030*/ 	.short	0x0008
        /*0032*/ 	.short	0x0040
        /*0034*/ 	.byte	0x00, 0xf5, 0x21, 0x00


	//----- nvinfo : EIATTR_KPARAM_INFO
	.align		4
.L_13:
        /*0038*/ 	.byte	0x04, 0x17
        /*003a*/ 	.short	(.L_15 - .L_14)
.L_14:
        /*003c*/ 	.word	0x00000000
        /*0040*/ 	.short	0x0007
        /*0042*/ 	.short	0x0038
        /*0044*/ 	.byte	0x00, 0xf5, 0x21, 0x00


	//----- nvinfo : EIATTR_KPARAM_INFO
	.align		4
.L_15:
        /*0048*/ 	.byte	0x04, 0x17
        /*004a*/ 	.short	(.L_17 - .L_16)
.L_16:
        /*004c*/ 	.word	0x00000000
        /*0050*/ 	.short	0x0006
        /*0052*/ 	.short	0x0030
        /*0054*/ 	.byte	0x00, 0xf5, 0x21, 0x00


	//----- nvinfo : EIATTR_KPARAM_INFO
	.align		4
.L_17:
        /*0058*/ 	.byte	0x04, 0x17
        /*005a*/ 	.short	(.L_19 - .L_18)
.L_18:
        /*005c*/ 	.word	0x00000000
        /*0060*/ 	.short	0x0005
        /*0062*/ 	.short	0x0028
        /*0064*/ 	.byte	0x00, 0xf5, 0x21, 0x00


	//----- nvinfo : EIATTR_KPARAM_INFO
	.align		4
.L_19:
        /*0068*/ 	.byte	0x04, 0x17
        /*006a*/ 	.short	(.L_21 - .L_20)
.L_20:
        /*006c*/ 	.word	0x00000000
        /*0070*/ 	.short	0x0004
        /*0072*/ 	.short	0x0020
        /*0074*/ 	.byte	0x00, 0xf5, 0x21, 0x00


	//----- nvinfo : EIATTR_KPARAM_INFO
	.align		4
.L_21:
        /*0078*/ 	.byte	0x04, 0x17
        /*007a*/ 	.short	(.L_23 - .L_22)
.L_22:
        /*007c*/ 	.word	0x00000000
        /*0080*/ 	.short	0x0003
        /*0082*/ 	.short	0x0018
        /*0084*/ 	.byte	0x00, 0xf5, 0x21, 0x00


	//----- nvinfo : EIATTR_KPARAM_INFO
	.align		4
.L_23:
        /*0088*/ 	.byte	0x04, 0x17
        /*008a*/ 	.short	(.L_25 - .L_24)
.L_24:
        /*008c*/ 	.word	0x00000000
        /*0090*/ 	.short	0x0002
        /*0092*/ 	.short	0x0010
        /*0094*/ 	.byte	0x00, 0xf5, 0x21, 0x00


	//----- nvinfo : EIATTR_KPARAM_INFO
	.align		4
.L_25:
        /*0098*/ 	.byte	0x04, 0x17
        /*009a*/ 	.short	(.L_27 - .L_26)
.L_26:
        /*009c*/ 	.word	0x00000000
        /*00a0*/ 	.short	0x0001
        /*00a2*/ 	.short	0x0008
        /*00a4*/ 	.byte	0x00, 0xf5, 0x21, 0x00


	//----- nvinfo : EIATTR_KPARAM_INFO
	.align		4
.L_27:
        /*00a8*/ 	.byte	0x04, 0x17
        /*00aa*/ 	.short	(.L_29 - .L_28)
.L_28:
        /*00ac*/ 	.word	0x00000000
        /*00b0*/ 	.short	0x0000
        /*00b2*/ 	.short	0x0000
        /*00b4*/ 	.byte	0x00, 0xf0, 0x11, 0x00


	//----- nvinfo : EIATTR_SPARSE_MMA_MASK
	.align		4
.L_29:
        /*00b8*/ 	.byte	0x03, 0x50
        /*00ba*/ 	.short	0x0000


	//----- nvinfo : EIATTR_MAXREG_COUNT
	.align		4
        /*00bc*/ 	.byte	0x03, 0x1b
        /*00be*/ 	.short	0x00ff


	//----- nvinfo : EIATTR_MERCURY_ISA_VERSION
	.align		4
        /*00c0*/ 	.byte	0x03, 0x5f
        /*00c2*/ 	.short	0x0101


	//----- nvinfo : EIATTR_VRC_CTA_INIT_COUNT
	.align		4
        /*00c4*/ 	.byte	0x02, 0x4a
	.zero		1
	.zero		1


	//----- nvinfo : EIATTR_EXIT_INSTR_OFFSETS
	.align		4
        /*00c8*/ 	.byte	0x04, 0x1c
        /*00ca*/ 	.short	(.L_31 - .L_30)


	//   ....[0]....
.L_30:
        /*00cc*/ 	.word	0x00000010


	//----- nvinfo : EIATTR_CBANK_PARAM_SIZE
	.align		4
.L_31:
        /*00d0*/ 	.byte	0x03, 0x19
        /*00d2*/ 	.short	0x0058


	//----- nvinfo : EIATTR_PARAM_CBANK
	.align		4
        /*00d4*/ 	.byte	0x04, 0x0a
        /*00d6*/ 	.short	(.L_33 - .L_32)
	.align		4
.L_32:
        /*00d8*/ 	.word	index@(.nv.constant0._Z16detectCollisionsiPfS_PiPS_S0_S0_S_S_S_S0_)
        /*00dc*/ 	.short	0x0380
        /*00de*/ 	.short	0x0058


	//----- nvinfo : EIATTR_SW_WAR
	.align		4
.L_33:
        /*00e0*/ 	.byte	0x04, 0x36
        /*00e2*/ 	.short	(.L_35 - .L_34)
.L_34:
        /*00e4*/ 	.word	0x00000008
.L_35:


//--------------------- .nv.callgraph             --------------------------
	.section	.nv.callgraph,"",@"SHT_CUDA_CALLGRAPH"
	.align	4
	.sectionentsize	8
	.align		4
        /*0000*/ 	.word	0x00000000
	.align		4
        /*0004*/ 	.word	0xffffffff
	.align		4
        /*0008*/ 	.word	0x00000000
	.align		4
        /*000c*/ 	.word	0xfffffffe
	.align		4
        /*0010*/ 	.word	0x00000000
	.align		4
        /*0014*/ 	.word	0xfffffffd
	.align		4
        /*0018*/ 	.word	0x00000000
	.align		4
        /*001c*/ 	.word	0xfffffffc


//--------------------- .text._Z16detectCollisionsiPfS_PiPS_S0_S0_S_S_S_S0_ --------------------------
	.section	.text._Z16detectCollisionsiPfS_PiPS_S0_S0_S_S_S_S0_,"ax",@progbits
	.align	128
        .global         _Z16detectCollisionsiPfS_PiPS_S0_S0_S_S_S_S0_
        .type           _Z16detectCollisionsiPfS_PiPS_S0_S0_S_S_S_S0_,@function
        .size           _Z16detectCollisionsiPfS_PiPS_S0_S0_S_S_S_S0_,(.L_x_1 - _Z16detectCollisionsiPfS_PiPS_S0_S0_S_S_S_S0_)
        .other          _Z16detectCollisionsiPfS_PiPS_S0_S0_S_S_S_S0_,@"STO_CUDA_ENTRY STV_DEFAULT"
_Z16detectCollisionsiPfS_PiPS_S0_S0_S_S_S_S0_:
.text._Z16detectCollisionsiPfS_PiPS_S0_S0_S_S_S_S0_:
[----:B------:R-:W-:Y:S01]  /*0000*/  LDC R1, c[0x0][0x37c] ;  /* 0x0000df00ff017b82 */ /* 0x000fe20000000800 */
[----:B------:R-:W-:Y:S05]  /*0010*/  EXIT ;  /* 0x000000000000794d */ /* 0x000fea0003800000 */
.L_x_0:
[----:B------:R-:W-:-:S00]  /*0020*/  BRA `(.L_x_0) ;  /* 0xfffffffc00fc7947 */ /* 0x000fc0000383ffff */
[----:B------:R-:W-:-:S00]  /*0030*/  NOP ;  /* 0x0000000000007918 */ /* 0x000fc00000000000 */
        /* <DEDUP_REMOVED lines=12> */
.L_x_1:


//--------------------- .nv.shared.reserved.0     --------------------------
	.section	.nv.shared.reserved.0,"aw",@nobits
	.weak		__nv_reservedSMEM_offset_0_alias
	.size		__nv_reservedSMEM_offset_0_alias, 0, 64
	.other		__nv_reservedSMEM_offset_0_alias,@"STO_CUDA_RESERVED_SHARED STV_DEFAULT"
__nv_reservedSMEM_offset_0_alias:
	.zero		0
	.zero		64


//--------------------- .nv.constant0._Z16detectCollisionsiPfS_PiPS_S0_S0_S_S_S_S0_ --------------------------
	.section	.nv.constant0._Z16detectCollisionsiPfS_PiPS_S0_S0_S_S_S_S0_,"a",@progbits
	.sectionflags	@""
	.align	4
.nv.constant0._Z16detectCollisionsiPfS_PiPS_S0_S0_S_S_S_S0_:
	.zero		984


//--------------------- SYMBOLS --------------------------

	.type		.nv.reservedSmem.offset0,@object
	.size		.nv.reservedSmem.offset0,0x4
